	.headerflags	@"EF_CUDA_TEXMODE_UNIFIED EF_CUDA_64BIT_ADDRESS EF_CUDA_ACCELERATORS EF_CUDA_SM90 EF_CUDA_VIRTUAL_SM(EF_CUDA_SM90)"
	.elftype	@"ET_EXEC"


//--------------------- .nv.info                  --------------------------
	.section	.nv.info,"",@"SHT_CUDA_INFO"
	.align	4


	//----- nvinfo : EIATTR_REGCOUNT
	.align		4
        /*0000*/ 	.byte	0x04, 0x2f
        /*0002*/ 	.short	(.L_1 - .L_0)
	.align		4
.L_0:
        /*0004*/ 	.word	index@(triton_poi_fused_convolution_25)
        /*0008*/ 	.word	0x00000012


	//----- nvinfo : EIATTR_MIN_STACK_SIZE
	.align		4
.L_1:
        /*000c*/ 	.byte	0x04, 0x12
        /*000e*/ 	.short	(.L_3 - .L_2)
	.align		4
.L_2:
        /*0010*/ 	.word	index@(triton_poi_fused_convolution_25)
        /*0014*/ 	.word	0x00000000


	//----- nvinfo : EIATTR_FRAME_SIZE
	.align		4
.L_3:
        /*0018*/ 	.byte	0x04, 0x11
        /*001a*/ 	.short	(.L_5 - .L_4)
	.align		4
.L_4:
        /*001c*/ 	.word	index@(triton_poi_fused_convolution_25)
        /*0020*/ 	.word	0x00000000


	//----- nvinfo : EIATTR_MIN_STACK_SIZE
	.align		4
.L_5:
        /*0024*/ 	.byte	0x04, 0x12
        /*0026*/ 	.short	(.L_7 - .L_6)
	.align		4
.L_6:
        /*0028*/ 	.word	index@(triton_poi_fused_convolution_25)
        /*002c*/ 	.word	0x00000000
.L_7:


//--------------------- .nv.info.triton_poi_fused_convolution_25 --------------------------
	.section	.nv.info.triton_poi_fused_convolution_25,"",@"SHT_CUDA_INFO"
	.sectionflags	@""
	.align	4


	//----- nvinfo : EIATTR_CUDA_API_VERSION
	.align		4
        /*0000*/ 	.byte	0x04, 0x37
        /*0002*/ 	.short	(.L_9 - .L_8)
.L_8:
        /*0004*/ 	.word	0x0000007c


	//----- nvinfo : EIATTR_KPARAM_INFO
	.align		4
.L_9:
        /*0008*/ 	.byte	0x04, 0x17
        /*000a*/ 	.short	(.L_11 - .L_10)
.L_10:
        /*000c*/ 	.word	0x00000000
        /*0010*/ 	.short	0x0002
        /*0012*/ 	.short	0x0010
        /*0014*/ 	.byte	0x00, 0xf0, 0x11, 0x00


	//----- nvinfo : EIATTR_KPARAM_INFO
	.align		4
.L_11:
        /*0018*/ 	.byte	0x04, 0x17
        /*001a*/ 	.short	(.L_13 - .L_12)
.L_12:
        /*001c*/ 	.word	0x00000000
        /*0020*/ 	.short	0x0001
        /*0022*/ 	.short	0x0008
        /*0024*/ 	.byte	0x00, 0xf4, 0x21, 0x00


	//----- nvinfo : EIATTR_KPARAM_INFO
	.align		4
.L_13:
        /*0028*/ 	.byte	0x04, 0x17
        /*002a*/ 	.short	(.L_15 - .L_14)
.L_14:
        /*002c*/ 	.word	0x00000000
        /*0030*/ 	.short	0x0000
        /*0032*/ 	.short	0x0000
        /*0034*/ 	.byte	0x00, 0xf4, 0x21, 0x00


	//----- nvinfo : EIATTR_SPARSE_MMA_MASK
	.align		4
.L_15:
        /*0038*/ 	.byte	0x03, 0x50
        /*003a*/ 	.short	0x0000


	//----- nvinfo : EIATTR_MAXREG_COUNT
	.align		4
        /*003c*/ 	.byte	0x03, 0x1b
        /*003e*/ 	.short	0x00ff


	//----- nvinfo : EIATTR_EXIT_INSTR_OFFSETS
	.align		4
        /*0040*/ 	.byte	0x04, 0x1c
        /*0042*/ 	.short	(.L_17 - .L_16)


	//   ....[0]....
.L_16:
        /*0044*/ 	.word	0x000001d0


	//----- nvinfo : EIATTR_REQNTID
	.align		4
.L_17:
        /*0048*/ 	.byte	0x04, 0x10
        /*004a*/ 	.short	(.L_19 - .L_18)
.L_18:
        /*004c*/ 	.word	0x00000080
        /*0050*/ 	.word	0x00000001
        /*0054*/ 	.word	0x00000001


	//----- nvinfo : EIATTR_CBANK_PARAM_SIZE
	.align		4
.L_19:
        /*0058*/ 	.byte	0x03, 0x19
        /*005a*/ 	.short	0x0014


	//----- nvinfo : EIATTR_PARAM_CBANK
	.align		4
        /*005c*/ 	.byte	0x04, 0x0a
        /*005e*/ 	.short	(.L_21 - .L_20)
	.align		4
.L_20:
        /*0060*/ 	.word	index@(.nv.constant0.triton_poi_fused_convolution_25)
        /*0064*/ 	.short	0x0210
        /*0066*/ 	.short	0x0014


	//----- nvinfo : EIATTR_SW_WAR
	.align		4
.L_21:
        /*0068*/ 	.byte	0x04, 0x36
        /*006a*/ 	.short	(.L_23 - .L_22)
.L_22:
        /*006c*/ 	.word	0x00000008
.L_23:


//--------------------- .nv.callgraph             --------------------------
	.section	.nv.callgraph,"",@"SHT_CUDA_CALLGRAPH"
	.align	4
	.sectionentsize	8
	.align		4
        /*0000*/ 	.word	0x00000000
	.align		4
        /*0004*/ 	.word	0xffffffff
	.align		4
        /*0008*/ 	.word	0x00000000
	.align		4
        /*000c*/ 	.word	0xfffffffe
	.align		4
        /*0010*/ 	.word	0x00000000
	.align		4
        /*0014*/ 	.word	0xfffffffd
	.align		4
        /*0018*/ 	.word	0x00000000
	.align		4
        /*001c*/ 	.word	0xfffffffc


//--------------------- .text.triton_poi_fused_convolution_25 --------------------------
	.section	.text.triton_poi_fused_convolution_25,"ax",@progbits
	.align	128
        .global         triton_poi_fused_convolution_25
        .type           triton_poi_fused_convolution_25,@function
        .size           triton_poi_fused_convolution_25,(.L_x_1 - triton_poi_fused_convolution_25)
        .other          triton_poi_fused_convolution_25,@"STO_CUDA_ENTRY STV_DEFAULT"
triton_poi_fused_convolution_25:
.text.triton_poi_fused_convolution_25:
[----:B------:R-:W-:Y:S01]  /*0000*/  LDC R1, c[0x0][0x28] ;  /* 0x00000a00ff017b82 */ /* 0x000fe20000000800 */
[----:B------:R-:W1:Y:S07]  /*0010*/  S2R R0, SR_TID.X ;  /* 0x0000000000007919 */ /* 0x000e6e0000002100 */
[----:B------:R-:W2:Y:S01]  /*0020*/  LDC.64 R4, c[0x0][0x218] ;  /* 0x00008600ff047b82 */ /* 0x000ea20000000a00 */
[----:B------:R-:W-:Y:S01]  /*0030*/  ULDC.64 UR4, c[0x0][0x208] ;  /* 0x0000820000047ab9 */ /* 0x000fe20000000a00 */
[----:B------:R-:W3:Y:S06]  /*0040*/  S2R R7, SR_CTAID.X ;  /* 0x0000000000077919 */ /* 0x000eec0000002500 */
[----:B------:R-:W4:Y:S01]  /*0050*/  LDC.64 R2, c[0x0][0x210] ;  /* 0x00008400ff027b82 */ /* 0x000f220000000a00 */
[----:B-1----:R-:W-:-:S04]  /*0060*/  SHF.L.U32 R0, R0, 0x2, RZ ;  /* 0x0000000200007819 */ /* 0x002fc800000006ff */
[----:B------:R-:W-:Y:S02]  /*0070*/  LOP3.LUT R0, R0, 0x1fc, RZ, 0xc0, !PT ;  /* 0x000001fc00007812 */ /* 0x000fe400078ec0ff */
[----:B---3--:R-:W-:Y:S02]  /*0080*/  SHF.R.S32.HI R6, RZ, 0x15, R7 ;  /* 0x00000015ff067819 */ /* 0x008fe40000011407 */
[----:B------:R-:W-:Y:S02]  /*0090*/  LEA R7, R7, R0, 0xa ;  /* 0x0000000007077211 */ /* 0x000fe400078e50ff */
[----:B------:R-:W-:-:S03]  /*00a0*/  SGXT R0, R6, 0x1 ;  /* 0x000000010600781a */ /* 0x000fc60000000200 */
[----:B----4-:R-:W-:Y:S01]  /*00b0*/  IMAD.WIDE R2, R7, 0x4, R2 ;  /* 0x0000000407027825 */ /* 0x010fe200078e0202 */
[----:B------:R-:W-:-:S04]  /*00c0*/  LEA.HI R0, R0, R7, RZ, 0x7 ;  /* 0x0000000700007211 */ /* 0x000fc800078f38ff */
[----:B------:R-:W-:Y:S01]  /*00d0*/  LOP3.LUT R0, R0, 0xffffff80, RZ, 0xc0, !PT ;  /* 0xffffff8000007812 */ /* 0x000fe200078ec0ff */
[----:B------:R-:W3:Y:S03]  /*00e0*/  LDG.E.128 R12, desc[UR4][R2.64+0x800] ;  /* 0x00080004020c7981 */ /* 0x000ee6000c1e1d00 */
[----:B------:R-:W-:-:S05]  /*00f0*/  IADD3 R9, R7, -R0, RZ ;  /* 0x8000000007097210 */ /* 0x000fca0007ffe0ff */
[----:B--2---:R-:W-:Y:S02]  /*0100*/  IMAD.WIDE R4, R9, 0x4, R4 ;  /* 0x0000000409047825 */ /* 0x004fe400078e0204 */
[----:B------:R-:W2:Y:S04]  /*0110*/  LDG.E.128 R8, desc[UR4][R2.64] ;  /* 0x0000000402087981 */ /* 0x000ea8000c1e1d00 */
[----:B------:R-:W2:Y:S02]  /*0120*/  LDG.E.EL.128 R4, desc[UR4][R4.64] ;  /* 0x0000000404047981 */ /* 0x000ea4000c2e1d00 */
[--C-:B--2---:R-:W-:Y:S01]  /*0130*/  FADD R8, R8, R4.reuse ;  /* 0x0000000408087221 */ /* 0x104fe20000000000 */
[----:B---3--:R-:W-:Y:S01]  /*0140*/  FADD R12, R12, R4 ;  /* 0x000000040c0c7221 */ /* 0x008fe20000000000 */
[--C-:B------:R-:W-:Y:S01]  /*0150*/  FADD R9, R9, R5.reuse ;  /* 0x0000000509097221 */ /* 0x100fe20000000000 */
[----:B------:R-:W-:Y:S01]  /*0160*/  FADD R13, R13, R5 ;  /* 0x000000050d0d7221 */ /* 0x000fe20000000000 */
[--C-:B------:R-:W-:Y:S01]  /*0170*/  FADD R10, R10, R6.reuse ;  /* 0x000000060a0a7221 */ /* 0x100fe20000000000 */
[----:B------:R-:W-:Y:S01]  /*0180*/  FADD R14, R14, R6 ;  /* 0x000000060e0e7221 */ /* 0x000fe20000000000 */
[--C-:B------:R-:W-:Y:S01]  /*0190*/  FADD R11, R11, R7.reuse ;  /* 0x000000070b0b7221 */ /* 0x100fe20000000000 */
[----:B------:R-:W-:-:S04]  /*01a0*/  FADD R15, R15, R7 ;  /* 0x000000070f0f7221 */ /* 0x000fc80000000000 */
[----:B------:R-:W-:Y:S04]  /*01b0*/  STG.E.128 desc[UR4][R2.64], R8 ;  /* 0x0000000802007986 */ /* 0x000fe8000c101d04 */
[----:B------:R-:W-:Y:S01]  /*01c0*/  STG.E.128 desc[UR4][R2.64+0x800], R12 ;  /* 0x0008000c02007986 */ /* 0x000fe2000c101d04 */
[----:B------:R-:W-:Y:S05]  /*01d0*/  EXIT ;  /* 0x000000000000794d */ /* 0x000fea0003800000 */
.L_x_0:
[----:B------:R-:W-:-:S00]  /*01e0*/  BRA `(.L_x_0) ;  /* 0xfffffffc00fc7947 */ /* 0x000fc0000383ffff */
[----:B------:R-:W-:-:S00]  /*01f0*/  NOP ;  /* 0x0000000000007918 */ /* 0x000fc00000000000 */
        /* <DEDUP_REMOVED lines=8> */
.L_x_1:


//--------------------- .nv.constant0.triton_poi_fused_convolution_25 --------------------------
	.section	.nv.constant0.triton_poi_fused_convolution_25,"a",@progbits
	.sectionflags	@""
	.align	4
.nv.constant0.triton_poi_fused_convolution_25:
	.zero		548
